//
// Generated by NVIDIA NVVM Compiler
//
// Compiler Build ID: CL-36424714
// Cuda compilation tools, release 13.0, V13.0.88
// Based on NVVM 20.0.0
//

.version 9.0
.target sm_100
.address_size 64

	// .globl	_Z3dotPfS_S_
// _ZZ3dotPfS_S_E5cache has been demoted

.visible .entry _Z3dotPfS_S_(
	.param .u64 .ptr .align 1 _Z3dotPfS_S__param_0,
	.param .u64 .ptr .align 1 _Z3dotPfS_S__param_1,
	.param .u64 .ptr .align 1 _Z3dotPfS_S__param_2
)
{
	.reg .pred 	%p<7>;
	.reg .b32 	%r<19>;
	.reg .b32 	%f<14>;
	.reg .b64 	%rd<12>;
	// demoted variable
	.shared .align 4 .b8 _ZZ3dotPfS_S_E5cache[1024];
	ld.param.u64 	%rd3, [_Z3dotPfS_S__param_0];
	ld.param.u64 	%rd4, [_Z3dotPfS_S__param_1];
	ld.param.u64 	%rd5, [_Z3dotPfS_S__param_2];
	mov.u32 	%r1, %tid.x;
	mov.u32 	%r2, %ctaid.x;
	mul.lo.s32 	%r11, %r1, %r2;
	mov.u32 	%r18, %ntid.x;
	mul.lo.s32 	%r17, %r11, %r18;
	setp.gt.s32 	%p1, %r17, 33791;
	mov.f32 	%f13, 0f00000000;
	@%p1 bra 	$L__BB0_3;
	mov.u32 	%r12, %nctaid.x;
	mul.lo.s32 	%r5, %r18, %r12;
	cvta.to.global.u64 	%rd1, %rd3;
	cvta.to.global.u64 	%rd2, %rd4;
	mov.f32 	%f13, 0f00000000;
$L__BB0_2:
	mul.wide.s32 	%rd6, %r17, 4;
	add.s64 	%rd7, %rd1, %rd6;
	ld.global.f32 	%f6, [%rd7];
	add.s64 	%rd8, %rd2, %rd6;
	ld.global.f32 	%f7, [%rd8];
	fma.rn.f32 	%f13, %f6, %f7, %f13;
	add.s32 	%r17, %r17, %r5;
	setp.lt.s32 	%p2, %r17, 33792;
	@%p2 bra 	$L__BB0_2;
$L__BB0_3:
	shl.b32 	%r13, %r1, 2;
	mov.u32 	%r14, _ZZ3dotPfS_S_E5cache;
	add.s32 	%r8, %r14, %r13;
	st.shared.f32 	[%r8], %f13;
	bar.sync 	0;
	setp.lt.u32 	%p3, %r18, 2;
	@%p3 bra 	$L__BB0_7;
$L__BB0_4:
	shr.u32 	%r10, %r18, 1;
	setp.ge.u32 	%p4, %r1, %r10;
	@%p4 bra 	$L__BB0_6;
	shl.b32 	%r15, %r10, 2;
	add.s32 	%r16, %r8, %r15;
	ld.shared.f32 	%f8, [%r16];
	ld.shared.f32 	%f9, [%r8];
	add.f32 	%f10, %f8, %f9;
	st.shared.f32 	[%r8], %f10;
$L__BB0_6:
	bar.sync 	0;
	setp.gt.u32 	%p5, %r18, 3;
	mov.u32 	%r18, %r10;
	@%p5 bra 	$L__BB0_4;
$L__BB0_7:
	setp.ne.s32 	%p6, %r1, 0;
	@%p6 bra 	$L__BB0_9;
	ld.shared.f32 	%f11, [_ZZ3dotPfS_S_E5cache];
	cvta.to.global.u64 	%rd9, %rd5;
	mul.wide.u32 	%rd10, %r2, 4;
	add.s64 	%rd11, %rd9, %rd10;
	st.global.f32 	[%rd11], %f11;
$L__BB0_9:
	ret;

}


// ===== COMPILED SASS (sm_100) =====

	.target	sm_100

	.elftype	@"ET_EXEC"


//--------------------- .note.nv.tkinfo           --------------------------
	.section	.note.nv.tkinfo,"",@"SHT_NOTE"
	.sectionflags	@"SHF_NOTE_NV_TKINFO"
	.tkinfo
        /*0018*/ 	.word	0x00000002
        /*0030*/ 	.string	""
        /*0030*/ 	.string	"ptxas"
        /*0030*/ 	.string	"Cuda compilation tools, release 13.0, V13.0.88"
        /*0030*/ 	.string	"Build cuda_13.0.r13.0/compiler.36424714_0"
        /*0030*/ 	.string	"-arch sm_100 -m 64 "



//--------------------- .note.nv.cuinfo           --------------------------
	.section	.note.nv.cuinfo,"",@"SHT_NOTE"
	.sectionflags	@"SHF_NOTE_NV_CUINFO"
        /*0018*/ 	.short	0x0002
        /*001a*/ 	.short	0x0064
        /*001c*/ 	.short	0x0082
	.zero		2


//--------------------- .nv.info                  --------------------------
	.section	.nv.info,"",@"SHT_CUDA_INFO"
	.align	4


	//----- nvinfo : EIATTR_REGCOUNT
	.align		4
        /*0000*/ 	.byte	0x04, 0x2f
        /*0002*/ 	.short	(.L_1 - .L_0)
	.align		4
.L_0:
        /*0004*/ 	.word	index@(_Z3dotPfS_S_)
        /*0008*/ 	.word	0x00000012


	//----- nvinfo : EIATTR_FRAME_SIZE
	.align		4
.L_1:
        /*000c*/ 	.byte	0x04, 0x11
        /*000e*/ 	.short	(.L_3 - .L_2)
	.align		4
.L_2:
        /*0010*/ 	.word	index@(_Z3dotPfS_S_)
        /*0014*/ 	.word	0x00000000


	//----- nvinfo : EIATTR_MIN_STACK_SIZE
	.align		4
.L_3:
        /*0018*/ 	.byte	0x04, 0x12
        /*001a*/ 	.short	(.L_5 - .L_4)
	.align		4
.L_4:
        /*001c*/ 	.word	index@(_Z3dotPfS_S_)
        /*0020*/ 	.word	0x00000000
.L_5:


//--------------------- .nv.compat                --------------------------
	.section	.nv.compat,"",@"SHT_CUDA_COMPAT_INFO"
	.align	4
        /*0000*/ 	.byte	0x02, 0x09, 0x00, 0x00, 0x02, 0x02, 0x01, 0x00, 0x02, 0x05, 0x05, 0x00, 0x03, 0x07, 0x01, 0x01
        /*0010*/ 	.byte	0x02, 0x03, 0x00, 0x00, 0x02, 0x06, 0x01, 0x00, 0x04, 0x0b, 0x08, 0x00, 0x09, 0x00, 0x00, 0x00
        /*0020*/ 	.byte	0x00, 0x00, 0x00, 0x00


//--------------------- .nv.info._Z3dotPfS_S_     --------------------------
	.section	.nv.info._Z3dotPfS_S_,"",@"SHT_CUDA_INFO"
	.sectionflags	@""
	.align	4


	//----- nvinfo : EIATTR_CUDA_API_VERSION
	.align		4
        /*0000*/ 	.byte	0x04, 0x37
        /*0002*/ 	.short	(.L_7 - .L_6)
.L_6:
        /*0004*/ 	.word	0x00000082


	//----- nvinfo : EIATTR_KPARAM_INFO
	.align		4
.L_7:
        /*0008*/ 	.byte	0x04, 0x17
        /*000a*/ 	.short	(.L_9 - .L_8)
.L_8:
        /*000c*/ 	.word	0x00000000
        /*0010*/ 	.short	0x0002
        /*0012*/ 	.short	0x0010
        /*0014*/ 	.byte	0x00, 0xf5, 0x21, 0x00


	//----- nvinfo : EIATTR_KPARAM_INFO
	.align		4
.L_9:
        /*0018*/ 	.byte	0x04, 0x17
        /*001a*/ 	.short	(.L_11 - .L_10)
.L_10:
        /*001c*/ 	.word	0x00000000
        /*0020*/ 	.short	0x0001
        /*0022*/ 	.short	0x0008
        /*0024*/ 	.byte	0x00, 0xf5, 0x21, 0x00


	//----- nvinfo : EIATTR_KPARAM_INFO
	.align		4
.L_11:
        /*0028*/ 	.byte	0x04, 0x17
        /*002a*/ 	.short	(.L_13 - .L_12)
.L_12:
        /*002c*/ 	.word	0x00000000
        /*0030*/ 	.short	0x0000
        /*0032*/ 	.short	0x0000
        /*0034*/ 	.byte	0x00, 0xf5, 0x21, 0x00


	//----- nvinfo : EIATTR_SPARSE_MMA_MASK
	.align		4
.L_13:
        /*0038*/ 	.byte	0x03, 0x50
        /*003a*/ 	.short	0x0000


	//----- nvinfo : EIATTR_MAXREG_COUNT
	.align		4
        /*003c*/ 	.byte	0x03, 0x1b
        /*003e*/ 	.short	0x00ff


	//----- nvinfo : EIATTR_NUM_BARRIERS
	.align		4
        /*0040*/ 	.byte	0x02, 0x4c
        /*0042*/ 	.byte	0x01
	.zero		1


	//----- nvinfo : EIATTR_MERCURY_ISA_VERSION
	.align		4
        /*0044*/ 	.byte	0x03, 0x5f
        /*0046*/ 	.short	0x0101


	//----- nvinfo : EIATTR_VRC_CTA_INIT_COUNT
	.align		4
        /*0048*/ 	.byte	0x02, 0x4a
	.zero		1
	.zero		1


	//----- nvinfo : EIATTR_EXIT_INSTR_OFFSETS
	.align		4
        /*004c*/ 	.byte	0x04, 0x1c
        /*004e*/ 	.short	(.L_15 - .L_14)


	//   ....[0]....
.L_14:
        /*0050*/ 	.word	0x000002e0


	//   ....[1]....
        /*0054*/ 	.word	0x00000360


	//----- nvinfo : EIATTR_CRS_STACK_SIZE
	.align		4
.L_15:
        /*0058*/ 	.byte	0x04, 0x1e
        /*005a*/ 	.short	(.L_17 - .L_16)
.L_16:
        /*005c*/ 	.word	0x00000000


	//----- nvinfo : EIATTR_CBANK_PARAM_SIZE
	.align		4
.L_17:
        /*0060*/ 	.byte	0x03, 0x19
        /*0062*/ 	.short	0x0018


	//----- nvinfo : EIATTR_PARAM_CBANK
	.align		4
        /*0064*/ 	.byte	0x04, 0x0a
        /*0066*/ 	.short	(.L_19 - .L_18)
	.align		4
.L_18:
        /*0068*/ 	.word	index@(.nv.constant0._Z3dotPfS_S_)
        /*006c*/ 	.short	0x0380
        /*006e*/ 	.short	0x0018


	//----- nvinfo : EIATTR_SW_WAR
	.align		4
.L_19:
        /*0070*/ 	.byte	0x04, 0x36
        /*0072*/ 	.short	(.L_21 - .L_20)
.L_20:
        /*0074*/ 	.word	0x00000008
.L_21:


//--------------------- .nv.callgraph             --------------------------
	.section	.nv.callgraph,"",@"SHT_CUDA_CALLGRAPH"
	.align	4
	.sectionentsize	8
	.align		4
        /*0000*/ 	.word	0x00000000
	.align		4
        /*0004*/ 	.word	0xffffffff
	.align		4
        /*0008*/ 	.word	0x00000000
	.align		4
        /*000c*/ 	.word	0xfffffffe
	.align		4
        /*0010*/ 	.word	0x00000000
	.align		4
        /*0014*/ 	.word	0xfffffffd
	.align		4
        /*0018*/ 	.word	0x00000000
	.align		4
        /*001c*/ 	.word	0xfffffffc


//--------------------- .text._Z3dotPfS_S_        --------------------------
	.section	.text._Z3dotPfS_S_,"ax",@progbits
	.align	128
        .global         _Z3dotPfS_S_
        .type           _Z3dotPfS_S_,@function
        .size           _Z3dotPfS_S_,(.L_x_6 - _Z3dotPfS_S_)
        .other          _Z3dotPfS_S_,@"STO_CUDA_ENTRY STV_DEFAULT"
_Z3dotPfS_S_:
.text._Z3dotPfS_S_:
[----:B------:R-:W-:Y:S01]  /*0000*/  LDC R1, c[0x0][0x37c] ;  /* 0x0000df00ff017b82 */ /* 0x000fe20000000800 */
[----:B------:R-:W0:Y:S01]  /*0010*/  S2R R12, SR_TID.X ;  /* 0x00000000000c7919 */ /* 0x000e220000002100 */
[----:B------:R-:W1:Y:S01]  /*0020*/  LDCU UR4, c[0x0][0x360] ;  /* 0x00006c00ff0477ac */ /* 0x000e620008000800 */
[----:B------:R-:W-:Y:S01]  /*0030*/  BSSY.RECONVERGENT B0, `(.L_x_0) ;  /* 0x0000016000007945 */ /* 0x000fe20003800200 */
[----:B------:R-:W-:Y:S01]  /*0040*/  IMAD.MOV.U32 R11, RZ, RZ, RZ ;  /* 0x000000ffff0b7224 */ /* 0x000fe200078e00ff */
[----:B------:R-:W0:Y:S01]  /*0050*/  S2R R13, SR_CTAID.X ;  /* 0x00000000000d7919 */ /* 0x000e220000002500 */
[----:B------:R-:W2:Y:S01]  /*0060*/  LDCU.64 UR6, c[0x0][0x358] ;  /* 0x00006b00ff0677ac */ /* 0x000ea20008000a00 */
[----:B-1----:R-:W-:Y:S02]  /*0070*/  IMAD.U32 R10, RZ, RZ, UR4 ;  /* 0x00000004ff0a7e24 */ /* 0x002fe4000f8e00ff */
[----:B0-----:R-:W-:-:S04]  /*0080*/  IMAD R0, R12, R13, RZ ;  /* 0x0000000d0c007224 */ /* 0x001fc800078e02ff */
[----:B------:R-:W-:-:S05]  /*0090*/  IMAD R0, R0, UR4, RZ ;  /* 0x0000000400007c24 */ /* 0x000fca000f8e02ff */
[----:B------:R-:W-:-:S13]  /*00a0*/  ISETP.GT.AND P0, PT, R0, 0x83ff, PT ;  /* 0x000083ff0000780c */ /* 0x000fda0003f04270 */
[----:B--2---:R-:W-:Y:S05]  /*00b0*/  @P0 BRA `(.L_x_1) ;  /* 0x0000000000340947 */ /* 0x004fea0003800000 */
[----:B------:R-:W0:Y:S01]  /*00c0*/  LDC.64 R6, c[0x0][0x380] ;  /* 0x0000e000ff067b82 */ /* 0x000e220000000a00 */
[----:B------:R-:W1:Y:S01]  /*00d0*/  LDCU UR4, c[0x0][0x370] ;  /* 0x00006e00ff0477ac */ /* 0x000e620008000800 */
[----:B------:R-:W-:-:S06]  /*00e0*/  HFMA2 R11, -RZ, RZ, 0, 0 ;  /* 0x00000000ff0b7431 */ /* 0x000fcc00000001ff */
[----:B------:R-:W2:Y:S01]  /*00f0*/  LDC.64 R8, c[0x0][0x388] ;  /* 0x0000e200ff087b82 */ /* 0x000ea20000000a00 */
[----:B-1----:R-:W-:-:S07]  /*0100*/  IMAD R15, R10, UR4, RZ ;  /* 0x000000040a0f7c24 */ /* 0x002fce000f8e02ff */
.L_x_2:
[----:B0-----:R-:W-:-:S04]  /*0110*/  IMAD.WIDE R2, R0, 0x4, R6 ;  /* 0x0000000400027825 */ /* 0x001fc800078e0206 */
[----:B--2---:R-:W-:Y:S02]  /*0120*/  IMAD.WIDE R4, R0, 0x4, R8 ;  /* 0x0000000400047825 */ /* 0x004fe400078e0208 */
[----:B------:R-:W2:Y:S04]  /*0130*/  LDG.E R2, desc[UR6][R2.64] ;  /* 0x0000000602027981 */ /* 0x000ea8000c1e1900 */
[----:B------:R-:W2:Y:S01]  /*0140*/  LDG.E R4, desc[UR6][R4.64] ;  /* 0x0000000604047981 */ /* 0x000ea2000c1e1900 */
[----:B------:R-:W-:-:S05]  /*0150*/  IMAD.IADD R0, R15, 0x1, R0 ;  /* 0x000000010f007824 */ /* 0x000fca00078e0200 */
[----:B------:R-:W-:Y:S01]  /*0160*/  ISETP.GE.AND P0, PT, R0, 0x8400, PT ;  /* 0x000084000000780c */ /* 0x000fe20003f06270 */
[----:B--2---:R-:W-:-:S12]  /*0170*/  FFMA R11, R2, R4, R11 ;  /* 0x00000004020b7223 */ /* 0x004fd8000000000b */
[----:B------:R-:W-:Y:S05]  /*0180*/  @!P0 BRA `(.L_x_2) ;  /* 0xfffffffc00e08947 */ /* 0x000fea000383ffff */
.L_x_1:
[----:B------:R-:W-:Y:S05]  /*0190*/  BSYNC.RECONVERGENT B0 ;  /* 0x0000000000007941 */ /* 0x000fea0003800200 */
.L_x_0:
[----:B------:R-:W0:Y:S01]  /*01a0*/  S2UR UR5, SR_CgaCtaId ;  /* 0x00000000000579c3 */ /* 0x000e220000008800 */
[----:B------:R-:W-:Y:S01]  /*01b0*/  UMOV UR4, 0x400 ;  /* 0x0000040000047882 */ /* 0x000fe20000000000 */
[----:B------:R-:W-:Y:S02]  /*01c0*/  ISETP.GE.U32.AND P1, PT, R10, 0x2, PT ;  /* 0x000000020a00780c */ /* 0x000fe40003f26070 */
[----:B------:R-:W-:Y:S01]  /*01d0*/  ISETP.NE.AND P0, PT, R12, RZ, PT ;  /* 0x000000ff0c00720c */ /* 0x000fe20003f05270 */
[----:B0-----:R-:W-:-:S06]  /*01e0*/  ULEA UR4, UR5, UR4, 0x18 ;  /* 0x0000000405047291 */ /* 0x001fcc000f8ec0ff */
[----:B------:R-:W-:-:S05]  /*01f0*/  LEA R0, R12, UR4, 0x2 ;  /* 0x000000040c007c11 */ /* 0x000fca000f8e10ff */
[----:B------:R0:W-:Y:S01]  /*0200*/  STS [R0], R11 ;  /* 0x0000000b00007388 */ /* 0x0001e20000000800 */
[----:B------:R-:W-:Y:S06]  /*0210*/  BAR.SYNC.DEFER_BLOCKING 0x0 ;  /* 0x0000000000007b1d */ /* 0x000fec0000010000 */
[----:B------:R-:W-:Y:S05]  /*0220*/  @!P1 BRA `(.L_x_3) ;  /* 0x00000000002c9947 */ /* 0x000fea0003800000 */
.L_x_4:
[----:B------:R-:W-:-:S04]  /*0230*/  SHF.R.U32.HI R5, RZ, 0x1, R10 ;  /* 0x00000001ff057819 */ /* 0x000fc8000001160a */
[----:B------:R-:W-:-:S13]  /*0240*/  ISETP.GE.U32.AND P1, PT, R12, R5, PT ;  /* 0x000000050c00720c */ /* 0x000fda0003f26070 */
[----:B------:R-:W-:Y:S01]  /*0250*/  @!P1 LEA R2, R5, R0, 0x2 ;  /* 0x0000000005029211 */ /* 0x000fe200078e10ff */
[----:B------:R-:W-:Y:S05]  /*0260*/  @!P1 LDS R3, [R0] ;  /* 0x0000000000039984 */ /* 0x000fea0000000800 */
[----:B------:R-:W1:Y:S02]  /*0270*/  @!P1 LDS R2, [R2] ;  /* 0x0000000002029984 */ /* 0x000e640000000800 */
[----:B-1----:R-:W-:-:S05]  /*0280*/  @!P1 FADD R3, R2, R3 ;  /* 0x0000000302039221 */ /* 0x002fca0000000000 */
[----:B------:R1:W-:Y:S01]  /*0290*/  @!P1 STS [R0], R3 ;  /* 0x0000000300009388 */ /* 0x0003e20000000800 */
[----:B------:R-:W-:Y:S01]  /*02a0*/  BAR.SYNC.DEFER_BLOCKING 0x0 ;  /* 0x0000000000007b1d */ /* 0x000fe20000010000 */
[----:B------:R-:W-:Y:S02]  /*02b0*/  ISETP.GT.U32.AND P1, PT, R10, 0x3, PT ;  /* 0x000000030a00780c */ /* 0x000fe40003f24070 */
[----:B------:R-:W-:-:S11]  /*02c0*/  MOV R10, R5 ;  /* 0x00000005000a7202 */ /* 0x000fd60000000f00 */
[----:B-1----:R-:W-:Y:S05]  /*02d0*/  @P1 BRA `(.L_x_4) ;  /* 0xfffffffc00d41947 */ /* 0x002fea000383ffff */
.L_x_3:
[----:B------:R-:W-:Y:S05]  /*02e0*/  @P0 EXIT ;  /* 0x000000000000094d */ /* 0x000fea0003800000 */
[----:B------:R-:W1:Y:S01]  /*02f0*/  S2UR UR5, SR_CgaCtaId ;  /* 0x00000000000579c3 */ /* 0x000e620000008800 */
[----:B------:R-:W-:-:S07]  /*0300*/  UMOV UR4, 0x400 ;  /* 0x0000040000047882 */ /* 0x000fce0000000000 */
[----:B------:R-:W2:Y:S01]  /*0310*/  LDC.64 R2, c[0x0][0x390] ;  /* 0x0000e400ff027b82 */ /* 0x000ea20000000a00 */
[----:B-1----:R-:W-:Y:S01]  /*0320*/  ULEA UR4, UR5, UR4, 0x18 ;  /* 0x0000000405047291 */ /* 0x002fe2000f8ec0ff */
[----:B--2---:R-:W-:-:S08]  /*0330*/  IMAD.WIDE.U32 R2, R13, 0x4, R2 ;  /* 0x000000040d027825 */ /* 0x004fd000078e0002 */
[----:B------:R-:W1:Y:S04]  /*0340*/  LDS R5, [UR4] ;  /* 0x00000004ff057984 */ /* 0x000e680008000800 */
[----:B-1----:R-:W-:Y:S01]  /*0350*/  STG.E desc[UR6][R2.64], R5 ;  /* 0x0000000502007986 */ /* 0x002fe2000c101906 */
[----:B------:R-:W-:Y:S05]  /*0360*/  EXIT ;  /* 0x000000000000794d */ /* 0x000fea0003800000 */
.L_x_5:
[----:B------:R-:W-:-:S00]  /*0370*/  BRA `(.L_x_5) ;  /* 0xfffffffc00fc7947 */ /* 0x000fc0000383ffff */
[----:B------:R-:W-:-:S00]  /*0380*/  NOP ;  /* 0x0000000000007918 */ /* 0x000fc00000000000 */
[----:B------:R-:W-:-:S00]  /*0390*/  NOP ;  /* 0x0000000000007918 */ /* 0x000fc00000000000 */
[----:B------:R-:W-:-:S00]  /*03a0*/  NOP ;  /* 0x0000000000007918 */ /* 0x000fc00000000000 */
[----:B------:R-:W-:-:S00]  /*03b0*/  NOP ;  /* 0x0000000000007918 */ /* 0x000fc00000000000 */
[----:B------:R-:W-:-:S00]  /*03c0*/  NOP ;  /* 0x0000000000007918 */ /* 0x000fc00000000000 */
[----:B------:R-:W-:-:S00]  /*03d0*/  NOP ;  /* 0x0000000000007918 */ /* 0x000fc00000000000 */
[----:B------:R-:W-:-:S00]  /*03e0*/  NOP ;  /* 0x0000000000007918 */ /* 0x000fc00000000000 */
[----:B------:R-:W-:-:S00]  /*03f0*/  NOP ;  /* 0x0000000000007918 */ /* 0x000fc00000000000 */
.L_x_6:


//--------------------- .nv.shared._Z3dotPfS_S_   --------------------------
	.section	.nv.shared._Z3dotPfS_S_,"aw",@nobits
	.sectionflags	@""
	.align	4
.nv.shared._Z3dotPfS_S_:
	.zero		2048


//--------------------- .nv.shared.reserved.0     --------------------------
	.section	.nv.shared.reserved.0,"aw",@nobits
	.weak		__nv_reservedSMEM_offset_0_alias
	.size		__nv_reservedSMEM_offset_0_alias, 0, 64
	.other		__nv_reservedSMEM_offset_0_alias,@"STO_CUDA_RESERVED_SHARED STV_DEFAULT"
__nv_reservedSMEM_offset_0_alias:
	.zero		0
	.zero		64


//--------------------- .nv.constant0._Z3dotPfS_S_ --------------------------
	.section	.nv.constant0._Z3dotPfS_S_,"a",@progbits
	.sectionflags	@""
	.align	4
.nv.constant0._Z3dotPfS_S_:
	.zero		920


//--------------------- SYMBOLS --------------------------

	.type		.nv.reservedSmem.offset0,@object
	.size		.nv.reservedSmem.offset0,0x4
	.type		.nv.reservedSmem.cap,@object
	.size		.nv.reservedSmem.cap,0x4
